	.headerflags	@"EF_CUDA_TEXMODE_UNIFIED EF_CUDA_64BIT_ADDRESS EF_CUDA_ACCELERATORS EF_CUDA_SM90 EF_CUDA_VIRTUAL_SM(EF_CUDA_SM90)"
	.elftype	@"ET_EXEC"


//--------------------- .nv.info                  --------------------------
	.section	.nv.info,"",@"SHT_CUDA_INFO"
	.align	4


	//----- nvinfo : EIATTR_REGCOUNT
	.align		4
        /*0000*/ 	.byte	0x04, 0x2f
        /*0002*/ 	.short	(.L_1 - .L_0)
	.align		4
.L_0:
        /*0004*/ 	.word	index@(triton_poi_fused_convolution_max_pool2d_with_indices_15)
        /*0008*/ 	.word	0x00000020


	//----- nvinfo : EIATTR_MIN_STACK_SIZE
	.align		4
.L_1:
        /*000c*/ 	.byte	0x04, 0x12
        /*000e*/ 	.short	(.L_3 - .L_2)
	.align		4
.L_2:
        /*0010*/ 	.word	index@(triton_poi_fused_convolution_max_pool2d_with_indices_15)
        /*0014*/ 	.word	0x00000000


	//----- nvinfo : EIATTR_FRAME_SIZE
	.align		4
.L_3:
        /*0018*/ 	.byte	0x04, 0x11
        /*001a*/ 	.short	(.L_5 - .L_4)
	.align		4
.L_4:
        /*001c*/ 	.word	index@(triton_poi_fused_convolution_max_pool2d_with_indices_15)
        /*0020*/ 	.word	0x00000000


	//----- nvinfo : EIATTR_MIN_STACK_SIZE
	.align		4
.L_5:
        /*0024*/ 	.byte	0x04, 0x12
        /*0026*/ 	.short	(.L_7 - .L_6)
	.align		4
.L_6:
        /*0028*/ 	.word	index@(triton_poi_fused_convolution_max_pool2d_with_indices_15)
        /*002c*/ 	.word	0x00000000
.L_7:


//--------------------- .nv.info.triton_poi_fused_convolution_max_pool2d_with_indices_15 --------------------------
	.section	.nv.info.triton_poi_fused_convolution_max_pool2d_with_indices_15,"",@"SHT_CUDA_INFO"
	.sectionflags	@""
	.align	4


	//----- nvinfo : EIATTR_CUDA_API_VERSION
	.align		4
        /*0000*/ 	.byte	0x04, 0x37
        /*0002*/ 	.short	(.L_9 - .L_8)
.L_8:
        /*0004*/ 	.word	0x0000007c


	//----- nvinfo : EIATTR_KPARAM_INFO
	.align		4
.L_9:
        /*0008*/ 	.byte	0x04, 0x17
        /*000a*/ 	.short	(.L_11 - .L_10)
.L_10:
        /*000c*/ 	.word	0x00000000
        /*0010*/ 	.short	0x0004
        /*0012*/ 	.short	0x001c
        /*0014*/ 	.byte	0x00, 0xf0, 0x11, 0x00


	//----- nvinfo : EIATTR_KPARAM_INFO
	.align		4
.L_11:
        /*0018*/ 	.byte	0x04, 0x17
        /*001a*/ 	.short	(.L_13 - .L_12)
.L_12:
        /*001c*/ 	.word	0x00000000
        /*0020*/ 	.short	0x0003
        /*0022*/ 	.short	0x0018
        /*0024*/ 	.byte	0x00, 0xf0, 0x11, 0x00


	//----- nvinfo : EIATTR_KPARAM_INFO
	.align		4
.L_13:
        /*0028*/ 	.byte	0x04, 0x17
        /*002a*/ 	.short	(.L_15 - .L_14)
.L_14:
        /*002c*/ 	.word	0x00000000
        /*0030*/ 	.short	0x0002
        /*0032*/ 	.short	0x0010
        /*0034*/ 	.byte	0x00, 0xf4, 0x21, 0x00


	//----- nvinfo : EIATTR_KPARAM_INFO
	.align		4
.L_15:
        /*0038*/ 	.byte	0x04, 0x17
        /*003a*/ 	.short	(.L_17 - .L_16)
.L_16:
        /*003c*/ 	.word	0x00000000
        /*0040*/ 	.short	0x0001
        /*0042*/ 	.short	0x0008
        /*0044*/ 	.byte	0x00, 0xf4, 0x21, 0x00


	//----- nvinfo : EIATTR_KPARAM_INFO
	.align		4
.L_17:
        /*0048*/ 	.byte	0x04, 0x17
        /*004a*/ 	.short	(.L_19 - .L_18)
.L_18:
        /*004c*/ 	.word	0x00000000
        /*0050*/ 	.short	0x0000
        /*0052*/ 	.short	0x0000
        /*0054*/ 	.byte	0x00, 0xf4, 0x21, 0x00


	//----- nvinfo : EIATTR_SPARSE_MMA_MASK
	.align		4
.L_19:
        /*0058*/ 	.byte	0x03, 0x50
        /*005a*/ 	.short	0x0000


	//----- nvinfo : EIATTR_MAXREG_COUNT
	.align		4
        /*005c*/ 	.byte	0x03, 0x1b
        /*005e*/ 	.short	0x00ff


	//----- nvinfo : EIATTR_EXIT_INSTR_OFFSETS
	.align		4
        /*0060*/ 	.byte	0x04, 0x1c
        /*0062*/ 	.short	(.L_21 - .L_20)


	//   ....[0]....
.L_20:
        /*0064*/ 	.word	0x00000a40


	//   ....[1]....
        /*0068*/ 	.word	0x00000b20


	//----- nvinfo : EIATTR_REQNTID
	.align		4
.L_21:
        /*006c*/ 	.byte	0x04, 0x10
        /*006e*/ 	.short	(.L_23 - .L_22)
.L_22:
        /*0070*/ 	.word	0x00000080
        /*0074*/ 	.word	0x00000001
        /*0078*/ 	.word	0x00000001


	//----- nvinfo : EIATTR_CBANK_PARAM_SIZE
	.align		4
.L_23:
        /*007c*/ 	.byte	0x03, 0x19
        /*007e*/ 	.short	0x0020


	//----- nvinfo : EIATTR_PARAM_CBANK
	.align		4
        /*0080*/ 	.byte	0x04, 0x0a
        /*0082*/ 	.short	(.L_25 - .L_24)
	.align		4
.L_24:
        /*0084*/ 	.word	index@(.nv.constant0.triton_poi_fused_convolution_max_pool2d_with_indices_15)
        /*0088*/ 	.short	0x0210
        /*008a*/ 	.short	0x0020


	//----- nvinfo : EIATTR_SW_WAR
	.align		4
.L_25:
        /*008c*/ 	.byte	0x04, 0x36
        /*008e*/ 	.short	(.L_27 - .L_26)
.L_26:
        /*0090*/ 	.word	0x00000008
.L_27:


//--------------------- .nv.callgraph             --------------------------
	.section	.nv.callgraph,"",@"SHT_CUDA_CALLGRAPH"
	.align	4
	.sectionentsize	8
	.align		4
        /*0000*/ 	.word	0x00000000
	.align		4
        /*0004*/ 	.word	0xffffffff
	.align		4
        /*0008*/ 	.word	0x00000000
	.align		4
        /*000c*/ 	.word	0xfffffffe
	.align		4
        /*0010*/ 	.word	0x00000000
	.align		4
        /*0014*/ 	.word	0xfffffffd
	.align		4
        /*0018*/ 	.word	0x00000000
	.align		4
        /*001c*/ 	.word	0xfffffffc


//--------------------- .text.triton_poi_fused_convolution_max_pool2d_with_indices_15 --------------------------
	.section	.text.triton_poi_fused_convolution_max_pool2d_with_indices_15,"ax",@progbits
	.sectionflags	@"SHF_BARRIERS=1"
	.align	128
        .global         triton_poi_fused_convolution_max_pool2d_with_indices_15
        .type           triton_poi_fused_convolution_max_pool2d_with_indices_15,@function
        .size           triton_poi_fused_convolution_max_pool2d_with_indices_15,(.L_x_1 - triton_poi_fused_convolution_max_pool2d_with_indices_15)
        .other          triton_poi_fused_convolution_max_pool2d_with_indices_15,@"STO_CUDA_ENTRY STV_DEFAULT"
triton_poi_fused_convolution_max_pool2d_with_indices_15:
.text.triton_poi_fused_convolution_max_pool2d_with_indices_15:
[----:B------:R-:W0:Y:S01]  /*0000*/  LDC R1, c[0x0][0x28] ;  /* 0x00000a00ff017b82 */ /* 0x000e220000000800 */
[----:B------:R-:W1:Y:S07]  /*0010*/  S2R R18, SR_TID.X ;  /* 0x0000000000127919 */ /* 0x000e6e0000002100 */
[----:B------:R-:W2:Y:S01]  /*0020*/  LDC.64 R16, c[0x0][0x210] ;  /* 0x00008400ff107b82 */ /* 0x000ea20000000a00 */
[----:B------:R-:W-:Y:S01]  /*0030*/  CS2R R12, SRZ ;  /* 0x00000000000c7805 */ /* 0x000fe2000001ff00 */
[----:B------:R-:W-:Y:S01]  /*0040*/  ULDC.64 UR6, c[0x0][0x208] ;  /* 0x0000820000067ab9 */ /* 0x000fe20000000a00 */
[----:B------:R-:W3:Y:S01]  /*0050*/  S2R R2, SR_CTAID.X ;  /* 0x0000000000027919 */ /* 0x000ee20000002500 */
[----:B------:R-:W4:Y:S01]  /*0060*/  S2R R14, SR_CTAID.Y ;  /* 0x00000000000e7919 */ /* 0x000f220000002600 */
[----:B-1----:R-:W-:Y:S01]  /*0070*/  IMAD.SHL.U32 R25, R18, 0x4, RZ ;  /* 0x0000000412197824 */ /* 0x002fe200078e00ff */
[----:B------:R-:W-:Y:S01]  /*0080*/  SHF.R.U32.HI R3, RZ, 0x4, R18 ;  /* 0x00000004ff037819 */ /* 0x000fe20000011612 */
[----:B---3--:R-:W-:Y:S01]  /*0090*/  IMAD.SHL.U32 R26, R2, 0x40, RZ ;  /* 0x00000040021a7824 */ /* 0x008fe200078e00ff */
[----:B------:R-:W-:-:S02]  /*00a0*/  SHF.R.S32.HI R4, RZ, 0x19, R2 ;  /* 0x00000019ff047819 */ /* 0x000fc40000011402 */
[----:B------:R-:W-:Y:S02]  /*00b0*/  SGXT.U32 R3, R3, 0x3 ;  /* 0x000000030303781a */ /* 0x000fe40000000000 */
[----:B------:R-:W-:Y:S02]  /*00c0*/  LOP3.LUT R15, R26, 0x3c, R25, 0xf8, !PT ;  /* 0x0000003c1a0f7812 */ /* 0x000fe400078ef819 */
[----:B------:R-:W-:Y:S02]  /*00d0*/  SGXT R4, R4, 0x1 ;  /* 0x000000010404781a */ /* 0x000fe40000000200 */
[----:B------:R-:W-:Y:S02]  /*00e0*/  SHF.R.S32.HI R0, RZ, 0x1f, R15 ;  /* 0x0000001fff007819 */ /* 0x000fe4000001140f */
[C---:B------:R-:W-:Y:S02]  /*00f0*/  LOP3.LUT R9, R15.reuse, 0x1, RZ, 0xfc, !PT ;  /* 0x000000010f097812 */ /* 0x040fe400078efcff */
[----:B------:R-:W-:Y:S01]  /*0100*/  LEA.HI R2, R0, R15, RZ, 0x3 ;  /* 0x0000000f00027211 */ /* 0x000fe200078f18ff */
[----:B----4-:R-:W-:Y:S01]  /*0110*/  IMAD.SHL.U32 R0, R14, 0x8, RZ ;  /* 0x000000080e007824 */ /* 0x010fe200078e00ff */
[----:B------:R-:W-:-:S02]  /*0120*/  LOP3.LUT R27, R15, 0x2, RZ, 0xfc, !PT ;  /* 0x000000020f1b7812 */ /* 0x000fc400078efcff */
[----:B------:R-:W-:Y:S01]  /*0130*/  LOP3.LUT R29, R15, 0x3, RZ, 0xfc, !PT ;  /* 0x000000030f1d7812 */ /* 0x000fe200078efcff */
[C---:B------:R-:W-:Y:S01]  /*0140*/  IMAD.SHL.U32 R5, R2.reuse, 0x4, RZ ;  /* 0x0000000402057824 */ /* 0x040fe200078e00ff */
[----:B------:R-:W-:Y:S02]  /*0150*/  LOP3.LUT R2, R2, 0x7ffffff8, RZ, 0xc0, !PT ;  /* 0x7ffffff802027812 */ /* 0x000fe400078ec0ff */
[----:B------:R-:W-:Y:S02]  /*0160*/  LOP3.LUT R20, R0, R3, RZ, 0xfc, !PT ;  /* 0x0000000300147212 */ /* 0x000fe400078efcff */
[----:B------:R-:W-:Y:S01]  /*0170*/  LOP3.LUT R5, R5, 0xffffffe0, RZ, 0xc0, !PT ;  /* 0xffffffe005057812 */ /* 0x000fe200078ec0ff */
[C---:B------:R-:W-:Y:S01]  /*0180*/  IMAD.IADD R19, R15.reuse, 0x1, -R2 ;  /* 0x000000010f137824 */ /* 0x040fe200078e0a02 */
[----:B------:R-:W-:Y:S02]  /*0190*/  LEA.HI R3, R4, R9, RZ, 0x3 ;  /* 0x0000000904037211 */ /* 0x000fe400078f18ff */
[----:B------:R-:W-:Y:S01]  /*01a0*/  ISETP.GE.AND P0, PT, R15, 0x40, PT ;  /* 0x000000400f00780c */ /* 0x000fe20003f06270 */
[----:B------:R-:W-:Y:S01]  /*01b0*/  IMAD R8, R20, 0x100, R5 ;  /* 0x0000010014087824 */ /* 0x000fe200078e0205 */
[----:B------:R-:W-:-:S02]  /*01c0*/  LOP3.LUT R2, R3, 0x7ffffff8, RZ, 0xc0, !PT ;  /* 0x7ffffff803027812 */ /* 0x000fc400078ec0ff */
[----:B------:R-:W-:Y:S01]  /*01d0*/  LEA.HI R3, R4, R27, RZ, 0x3 ;  /* 0x0000001b04037211 */ /* 0x000fe200078f18ff */
[----:B------:R-:W-:Y:S01]  /*01e0*/  VIADD R24, R8, 0x1 ;  /* 0x0000000108187836 */ /* 0x000fe20000000000 */
[----:B------:R-:W-:Y:S01]  /*01f0*/  LEA.HI R4, R4, R29, RZ, 0x3 ;  /* 0x0000001d04047211 */ /* 0x000fe200078f18ff */
[----:B------:R-:W-:Y:S01]  /*0200*/  IMAD.IADD R9, R9, 0x1, -R2 ;  /* 0x0000000109097824 */ /* 0x000fe200078e0a02 */
[----:B------:R-:W-:Y:S01]  /*0210*/  LOP3.LUT R2, R3, 0x7ffffff8, RZ, 0xc0, !PT ;  /* 0x7ffffff803027812 */ /* 0x000fe200078ec0ff */
[--C-:B------:R-:W-:Y:S01]  /*0220*/  IMAD R5, R19, 0x2, R24.reuse ;  /* 0x0000000213057824 */ /* 0x100fe200078e0218 */
[----:B------:R-:W-:Y:S01]  /*0230*/  LOP3.LUT R6, R4, 0x7ffffff8, RZ, 0xc0, !PT ;  /* 0x7ffffff804067812 */ /* 0x000fe200078ec0ff */
[----:B------:R-:W-:Y:S02]  /*0240*/  IMAD R23, R9, 0x2, R24 ;  /* 0x0000000209177824 */ /* 0x000fe400078e0218 */
[----:B------:R-:W-:Y:S02]  /*0250*/  IMAD.IADD R27, R27, 0x1, -R2 ;  /* 0x000000011b1b7824 */ /* 0x000fe400078e0a02 */
[----:B------:R-:W-:-:S02]  /*0260*/  IMAD.IADD R29, R29, 0x1, -R6 ;  /* 0x000000011d1d7824 */ /* 0x000fc400078e0a06 */
[----:B--2---:R-:W-:Y:S01]  /*0270*/  IMAD.WIDE R22, R23, 0x4, R16 ;  /* 0x0000000417167825 */ /* 0x004fe200078e0210 */
[----:B------:R-:W-:-:S03]  /*0280*/  CS2R R6, SRZ ;  /* 0x0000000000067805 */ /* 0x000fc6000001ff00 */
[--C-:B------:R-:W-:Y:S01]  /*0290*/  IMAD R3, R29, 0x2, R24.reuse ;  /* 0x000000021d037824 */ /* 0x100fe200078e0218 */
[----:B------:R1:W2:Y:S01]  /*02a0*/  @!P0 LDG.E.EL R13, desc[UR6][R22.64] ;  /* 0x00000006160d8981 */ /* 0x0002a2000c2e1900 */
[----:B------:R-:W-:Y:S02]  /*02b0*/  IMAD R11, R27, 0x2, R24 ;  /* 0x000000021b0b7824 */ /* 0x000fe400078e0218 */
[----:B------:R-:W-:Y:S02]  /*02c0*/  VIADD R2, R8, 0x10 ;  /* 0x0000001008027836 */ /* 0x000fe40000000000 */
[----:B------:R-:W-:-:S04]  /*02d0*/  IMAD.WIDE R4, R5, 0x4, R16 ;  /* 0x0000000405047825 */ /* 0x000fc800078e0210 */
[--C-:B------:R-:W-:Y:S01]  /*02e0*/  IMAD.WIDE R10, R11, 0x4, R16.reuse ;  /* 0x000000040b0a7825 */ /* 0x100fe200078e0210 */
[----:B------:R3:W4:Y:S03]  /*02f0*/  @!P0 LDG.E.EL R12, desc[UR6][R4.64] ;  /* 0x00000006040c8981 */ /* 0x000726000c2e1900 */
[----:B-1----:R-:W-:Y:S01]  /*0300*/  IMAD.WIDE R22, R3, 0x4, R16 ;  /* 0x0000000403167825 */ /* 0x002fe200078e0210 */
[----:B------:R1:W5:Y:S03]  /*0310*/  @!P0 LDG.E.EL R6, desc[UR6][R10.64] ;  /* 0x000000060a068981 */ /* 0x000366000c2e1900 */
[--C-:B------:R-:W-:Y:S01]  /*0320*/  IMAD R3, R9, 0x2, R2.reuse ;  /* 0x0000000209037824 */ /* 0x100fe200078e0202 */
[----:B------:R1:W2:Y:S01]  /*0330*/  @!P0 LDG.E.EL R7, desc[UR6][R22.64] ;  /* 0x0000000616078981 */ /* 0x0002a2000c2e1900 */
[----:B------:R-:W-:Y:S01]  /*0340*/  IMAD R21, R19, 0x2, R2 ;  /* 0x0000000213157824 */ /* 0x000fe200078e0202 */
[----:B---3--:R-:W-:-:S03]  /*0350*/  CS2R R4, SRZ ;  /* 0x0000000000047805 */ /* 0x008fc6000001ff00 */
[----:B-1----:R-:W-:-:S04]  /*0360*/  IMAD.WIDE R10, R21, 0x4, R16 ;  /* 0x00000004150a7825 */ /* 0x002fc800078e0210 */
[----:B0-----:R-:W-:Y:S01]  /*0370*/  IMAD.WIDE R22, R3, 0x4, R16 ;  /* 0x0000000403167825 */ /* 0x001fe200078e0210 */
[----:B------:R-:W3:Y:S03]  /*0380*/  @!P0 LDG.E.EL R5, desc[UR6][R10.64] ;  /* 0x000000060a058981 */ /* 0x000ee6000c2e1900 */
[----:B------:R-:W-:Y:S01]  /*0390*/  IMAD R21, R27, 0x2, R2 ;  /* 0x000000021b157824 */ /* 0x000fe200078e0202 */
[----:B------:R0:W2:Y:S01]  /*03a0*/  @!P0 LDG.E.EL R4, desc[UR6][R22.64] ;  /* 0x0000000616048981 */ /* 0x0000a2000c2e1900 */
[----:B------:R-:W-:Y:S02]  /*03b0*/  IMAD R24, R19, 0x2, R8 ;  /* 0x0000000213187824 */ /* 0x000fe400078e0208 */
[----:B0-----:R-:W-:-:S04]  /*03c0*/  IMAD.WIDE R22, R21, 0x4, R16 ;  /* 0x0000000415167825 */ /* 0x001fc800078e0210 */
[----:B------:R-:W-:Y:S02]  /*03d0*/  IMAD R21, R29, 0x2, R2 ;  /* 0x000000021d157824 */ /* 0x000fe400078e0202 */
[----:B------:R-:W-:Y:S02]  /*03e0*/  IMAD.MOV.U32 R2, RZ, RZ, RZ ;  /* 0x000000ffff027224 */ /* 0x000fe400078e00ff */
[----:B------:R-:W-:-:S04]  /*03f0*/  IMAD.WIDE R10, R21, 0x4, R16 ;  /* 0x00000004150a7825 */ /* 0x000fc800078e0210 */
[----:B------:R-:W-:Y:S01]  /*0400*/  IMAD.MOV.U32 R3, RZ, RZ, RZ ;  /* 0x000000ffff037224 */ /* 0x000fe200078e00ff */
[----:B------:R0:W3:Y:S01]  /*0410*/  @!P0 LDG.E.EL R2, desc[UR6][R10.64] ;  /* 0x000000060a028981 */ /* 0x0000e2000c2e1900 */
[----:B------:R-:W-:Y:S02]  /*0420*/  IMAD.MOV.U32 R21, RZ, RZ, RZ ;  /* 0x000000ffff157224 */ /* 0x000fe400078e00ff */
[----:B------:R-:W-:Y:S02]  /*0430*/  IMAD R28, R9, 0x2, R8 ;  /* 0x00000002091c7824 */ /* 0x000fe400078e0208 */
[----:B------:R1:W3:Y:S01]  /*0440*/  @!P0 LDG.E.EL R3, desc[UR6][R22.64] ;  /* 0x0000000616038981 */ /* 0x0002e2000c2e1900 */
[----:B0-----:R-:W-:-:S04]  /*0450*/  IMAD.WIDE R10, R24, 0x4, R16 ;  /* 0x00000004180a7825 */ /* 0x001fc800078e0210 */
[----:B------:R-:W-:Y:S01]  /*0460*/  IMAD.MOV.U32 R24, RZ, RZ, RZ ;  /* 0x000000ffff187224 */ /* 0x000fe200078e00ff */
[----:B------:R0:W3:Y:S01]  /*0470*/  @!P0 LDG.E.EL R21, desc[UR6][R10.64] ;  /* 0x000000060a158981 */ /* 0x0000e2000c2e1900 */
[----:B-1----:R-:W-:Y:S01]  /*0480*/  IMAD.WIDE R22, R28, 0x4, R16 ;  /* 0x000000041c167825 */ /* 0x002fe200078e0210 */
[----:B------:R-:W-:-:S03]  /*0490*/  LOP3.LUT R0, R0, 0x4, R25, 0xf8, !PT ;  /* 0x0000000400007812 */ /* 0x000fc600078ef819 */
[----:B------:R-:W-:Y:S01]  /*04a0*/  IMAD R28, R27, 0x2, R8 ;  /* 0x000000021b1c7824 */ /* 0x000fe200078e0208 */
[----:B------:R1:W3:Y:S01]  /*04b0*/  @!P0 LDG.E.EL R24, desc[UR6][R22.64] ;  /* 0x0000000616188981 */ /* 0x0002e2000c2e1900 */
[----:B------:R-:W-:Y:S02]  /*04c0*/  IMAD.MOV.U32 R25, RZ, RZ, RZ ;  /* 0x000000ffff197224 */ /* 0x000fe400078e00ff */
[----:B0-----:R-:W-:-:S04]  /*04d0*/  IMAD.WIDE R10, R28, 0x4, R16 ;  /* 0x000000041c0a7825 */ /* 0x001fc800078e0210 */
[----:B-1----:R-:W-:Y:S01]  /*04e0*/  IMAD R23, R29, 0x2, R8 ;  /* 0x000000021d177824 */ /* 0x002fe200078e0208 */
[----:B------:R0:W3:Y:S01]  /*04f0*/  @!P0 LDG.E.EL R25, desc[UR6][R10.64] ;  /* 0x000000060a198981 */ /* 0x0000e2000c2e1900 */
[----:B------:R-:W-:Y:S02]  /*0500*/  IMAD.MOV.U32 R28, RZ, RZ, RZ ;  /* 0x000000ffff1c7224 */ /* 0x000fe400078e00ff */
[----:B------:R-:W-:-:S05]  /*0510*/  IMAD.WIDE R22, R23, 0x4, R16 ;  /* 0x0000000417167825 */ /* 0x000fca00078e0210 */
[----:B------:R1:W3:Y:S01]  /*0520*/  @!P0 LDG.E.EL R28, desc[UR6][R22.64] ;  /* 0x00000006161c8981 */ /* 0x0002e2000c2e1900 */
[----:B------:R-:W-:Y:S01]  /*0530*/  SHF.R.U32.HI R18, RZ, 0x1, R18 ;  /* 0x00000001ff127819 */ /* 0x000fe20000011612 */
[----:B0-----:R-:W-:-:S03]  /*0540*/  VIADD R10, R8, 0x11 ;  /* 0x00000011080a7836 */ /* 0x001fc60000000000 */
[----:B------:R-:W-:Y:S01]  /*0550*/  SGXT.U32 R18, R18, 0x6 ;  /* 0x000000061212781a */ /* 0x000fe20000000000 */
[----:B------:R-:W-:Y:S02]  /*0560*/  IMAD R19, R19, 0x2, R10 ;  /* 0x0000000213137824 */ /* 0x000fe400078e020a */
[----:B------:R-:W-:Y:S01]  /*0570*/  IMAD.MOV.U32 R8, RZ, RZ, RZ ;  /* 0x000000ffff087224 */ /* 0x000fe200078e00ff */
[----:B------:R-:W-:Y:S01]  /*0580*/  LOP3.LUT R26, R26, R18, RZ, 0xfc, !PT ;  /* 0x000000121a1a7212 */ /* 0x000fe200078efcff */
[----:B------:R-:W-:-:S04]  /*0590*/  IMAD.WIDE R18, R19, 0x4, R16 ;  /* 0x0000000413127825 */ /* 0x000fc800078e0210 */
[--C-:B------:R-:W-:Y:S01]  /*05a0*/  IMAD R11, R9, 0x2, R10.reuse ;  /* 0x00000002090b7824 */ /* 0x100fe200078e020a */
[----:B------:R0:W3:Y:S01]  /*05b0*/  @!P0 LDG.E.EL R8, desc[UR6][R18.64] ;  /* 0x0000000612088981 */ /* 0x0000e2000c2e1900 */
[--C-:B------:R-:W-:Y:S02]  /*05c0*/  IMAD R27, R27, 0x2, R10.reuse ;  /* 0x000000021b1b7824 */ /* 0x100fe400078e020a */
[----:B------:R-:W-:Y:S02]  /*05d0*/  IMAD R29, R29, 0x2, R10 ;  /* 0x000000021d1d7824 */ /* 0x000fe400078e020a */
[----:B------:R-:W-:Y:S02]  /*05e0*/  IMAD.MOV.U32 R9, RZ, RZ, RZ ;  /* 0x000000ffff097224 */ /* 0x000fe400078e00ff */
[----:B-1----:R-:W-:-:S04]  /*05f0*/  IMAD.WIDE R22, R27, 0x4, R16 ;  /* 0x000000041b167825 */ /* 0x002fc800078e0210 */
[----:B0-----:R-:W-:Y:S01]  /*0600*/  IMAD.WIDE R18, R11, 0x4, R16 ;  /* 0x000000040b127825 */ /* 0x001fe200078e0210 */
[----:B------:R-:W-:-:S03]  /*0610*/  CS2R R10, SRZ ;  /* 0x00000000000a7805 */ /* 0x000fc6000001ff00 */
[----:B------:R-:W-:Y:S01]  /*0620*/  IMAD.WIDE R16, R29, 0x4, R16 ;  /* 0x000000041d107825 */ /* 0x000fe200078e0210 */
[----:B------:R-:W3:Y:S04]  /*0630*/  @!P0 LDG.E.EL R9, desc[UR6][R18.64] ;  /* 0x0000000612098981 */ /* 0x000ee8000c2e1900 */
[----:B------:R-:W3:Y:S04]  /*0640*/  @!P0 LDG.E.EL R10, desc[UR6][R22.64] ;  /* 0x00000006160a8981 */ /* 0x000ee8000c2e1900 */
[----:B------:R0:W3:Y:S01]  /*0650*/  @!P0 LDG.E.EL R11, desc[UR6][R16.64] ;  /* 0x00000006100b8981 */ /* 0x0000e2000c2e1900 */
[----:B------:R-:W0:Y:S01]  /*0660*/  S2R R27, SR_TID.X ;  /* 0x00000000001b7919 */ /* 0x000e220000002100 */
[----:B------:R-:W1:Y:S01]  /*0670*/  S2UR UR5, SR_CgaCtaId ;  /* 0x00000000000579c3 */ /* 0x000e620000008800 */
[----:B------:R-:W-:Y:S01]  /*0680*/  UMOV UR4, 0x400 ;  /* 0x0000040000047882 */ /* 0x000fe20000000000 */
[----:B------:R-:W-:Y:S01]  /*0690*/  IMAD R15, R20, 0x40, R15 ;  /* 0x00000040140f7824 */ /* 0x000fe200078e020f */
[----:B-1----:R-:W-:Y:S01]  /*06a0*/  UPRMT UR4, UR5, 0x654, UR4 ;  /* 0x0000065405047896 */ /* 0x002fe20008000004 */
[----:B0-----:R-:W-:-:S02]  /*06b0*/  IMAD.SHL.U32 R16, R27, 0x8, RZ ;  /* 0x000000081b107824 */ /* 0x001fc400078e00ff */
[----:B------:R-:W-:-:S03]  /*06c0*/  IMAD.SHL.U32 R17, R27, 0x10, RZ ;  /* 0x000000101b117824 */ /* 0x000fc600078e00ff */
[----:B------:R-:W-:Y:S02]  /*06d0*/  LOP3.LUT R16, R16, 0x3f0, RZ, 0xc0, !PT ;  /* 0x000003f010107812 */ /* 0x000fe400078ec0ff */
[----:B------:R-:W-:-:S04]  /*06e0*/  LOP3.LUT R17, R17, 0x7f0, RZ, 0xc0, !PT ;  /* 0x000007f011117812 */ /* 0x000fc800078ec0ff */
[----:B------:R-:W-:Y:S02]  /*06f0*/  IADD3 R16, R17, UR4, R16 ;  /* 0x0000000411107c10 */ /* 0x000fe4000fffe010 */
[----:B------:R-:W-:Y:S01]  /*0700*/  SHF.R.U32.HI R17, RZ, 0x4, R27 ;  /* 0x00000004ff117819 */ /* 0x000fe2000001161b */
[----:B------:R-:W-:-:S05]  /*0710*/  IMAD.SHL.U32 R27, R27, 0x20, RZ ;  /* 0x000000201b1b7824 */ /* 0x000fca00078e00ff */
[----:B------:R-:W-:Y:S02]  /*0720*/  LOP3.LUT R27, R27, 0x1e0, RZ, 0xc0, !PT ;  /* 0x000001e01b1b7812 */ /* 0x000fe400078ec0ff */
[----:B----4-:R-:W-:Y:S02]  /*0730*/  FSETP.NAN.AND P4, PT, R12, R12, PT ;  /* 0x0000000c0c00720b */ /* 0x010fe40003f88000 */
[----:B-----5:R-:W-:Y:S02]  /*0740*/  FSETP.NAN.AND P5, PT, R6, R6, PT ;  /* 0x000000060600720b */ /* 0x020fe40003fa8000 */
[----:B--2---:R-:W-:Y:S02]  /*0750*/  FSETP.NAN.AND P6, PT, R4, R4, PT ;  /* 0x000000040400720b */ /* 0x004fe40003fc8000 */
[----:B---3--:R-:W-:Y:S02]  /*0760*/  FSETP.GT.AND P1, PT, R12, R21, PT ;  /* 0x000000150c00720b */ /* 0x008fe40003f24000 */
[----:B------:R-:W-:-:S11]  /*0770*/  FSETP.GT.AND P3, PT, R13, R24, PT ;  /* 0x000000180d00720b */ /* 0x000fd60003f64000 */
[----:B------:R-:W-:Y:S02]  /*0780*/  @!P1 FSEL R12, R12, R21, P4 ;  /* 0x000000150c0c9208 */ /* 0x000fe40002000000 */
[----:B------:R-:W-:Y:S02]  /*0790*/  FSETP.GT.AND P2, PT, R6, R25, PT ;  /* 0x000000190600720b */ /* 0x000fe40003f44000 */
[----:B------:R-:W-:Y:S02]  /*07a0*/  FSETP.NAN.AND P4, PT, R13, R13, PT ;  /* 0x0000000d0d00720b */ /* 0x000fe40003f88000 */
[----:B------:R-:W-:Y:S02]  /*07b0*/  FSETP.GT.AND P1, PT, R7, R28, PT ;  /* 0x0000001c0700720b */ /* 0x000fe40003f24000 */
[----:B------:R-:W-:Y:S02]  /*07c0*/  @!P3 FSEL R13, R13, R24, P4 ;  /* 0x000000180d0db208 */ /* 0x000fe40002000000 */
[----:B------:R-:W-:-:S05]  /*07d0*/  FSETP.NAN.AND P4, PT, R7, R7, PT ;  /* 0x000000070700720b */ /* 0x000fca0003f88000 */
[----:B------:R-:W-:Y:S02]  /*07e0*/  @!P2 FSEL R6, R6, R25, P5 ;  /* 0x000000190606a208 */ /* 0x000fe40002800000 */
[----:B------:R-:W-:Y:S02]  /*07f0*/  FSETP.GEU.AND P2, PT, R12, R5, PT ;  /* 0x000000050c00720b */ /* 0x000fe40003f4e000 */
[----:B------:R-:W-:Y:S02]  /*0800*/  FSETP.GEU.AND P3, PT, R13, R4, PT ;  /* 0x000000040d00720b */ /* 0x000fe40003f6e000 */
[----:B------:R-:W-:Y:S02]  /*0810*/  @!P1 FSEL R7, R7, R28, P4 ;  /* 0x0000001c07079208 */ /* 0x000fe40002000000 */
[----:B------:R-:W-:Y:S02]  /*0820*/  FSETP.GEU.AND P1, PT, R6, R3, PT ;  /* 0x000000030600720b */ /* 0x000fe40003f2e000 */
[----:B------:R-:W-:-:S02]  /*0830*/  FSETP.GEU.AND P4, PT, R7, R2, PT ;  /* 0x000000020700720b */ /* 0x000fc40003f8e000 */
[----:B------:R-:W-:-:S04]  /*0840*/  FSETP.NAN.AND P5, PT, R5, R5, PT ;  /* 0x000000050500720b */ /* 0x000fc80003fa8000 */
[----:B------:R-:W-:Y:S02]  /*0850*/  @P2 FSEL R5, R5, R12, P5 ;  /* 0x0000000c05052208 */ /* 0x000fe40002800000 */
[----:B------:R-:W-:Y:S02]  /*0860*/  @P3 FSEL R4, R4, R13, P6 ;  /* 0x0000000d04043208 */ /* 0x000fe40003000000 */
[----:B------:R-:W0:Y:S01]  /*0870*/  LDC.64 R12, c[0x0][0x218] ;  /* 0x00008600ff0c7b82 */ /* 0x000e220000000a00 */
[----:B------:R-:W-:Y:S02]  /*0880*/  FSETP.NAN.AND P3, PT, R3, R3, PT ;  /* 0x000000030300720b */ /* 0x000fe40003f68000 */
[----:B------:R-:W-:Y:S02]  /*0890*/  FSETP.NAN.AND P5, PT, R2, R2, PT ;  /* 0x000000020200720b */ /* 0x000fe40003fa8000 */
[----:B------:R-:W-:Y:S02]  /*08a0*/  FSETP.GEU.AND P2, PT, R5, R8, PT ;  /* 0x000000080500720b */ /* 0x000fe40003f4e000 */
[----:B------:R-:W-:-:S02]  /*08b0*/  @P1 FSEL R3, R3, R6, P3 ;  /* 0x0000000603031208 */ /* 0x000fc40001800000 */
[----:B------:R-:W-:Y:S02]  /*08c0*/  @P4 FSEL R2, R2, R7, P5 ;  /* 0x0000000702024208 */ /* 0x000fe40002800000 */
[----:B------:R-:W-:Y:S02]  /*08d0*/  FSETP.GEU.AND P3, PT, R4, R9, PT ;  /* 0x000000090400720b */ /* 0x000fe40003f6e000 */
[----:B------:R-:W-:Y:S02]  /*08e0*/  FSETP.GEU.AND P4, PT, R3, R10, PT ;  /* 0x0000000a0300720b */ /* 0x000fe40003f8e000 */
[----:B------:R-:W-:Y:S02]  /*08f0*/  FSETP.GEU.AND P1, PT, R2, R11, PT ;  /* 0x0000000b0200720b */ /* 0x000fe40003f2e000 */
[----:B------:R-:W-:Y:S02]  /*0900*/  SGXT.U32 R6, R17, 0x3 ;  /* 0x000000031106781a */ /* 0x000fe40000000000 */
[----:B------:R-:W-:-:S02]  /*0910*/  FSETP.NAN.AND P5, PT, R8, R8, PT ;  /* 0x000000080800720b */ /* 0x000fc40003fa8000 */
[C---:B------:R-:W-:Y:S02]  /*0920*/  LOP3.LUT R6, R27.reuse, R6, RZ, 0xfc, !PT ;  /* 0x000000061b067212 */ /* 0x040fe400078efcff */
[----:B------:R-:W-:Y:S02]  /*0930*/  LEA R27, R27, UR4, 0x1 ;  /* 0x000000041b1b7c11 */ /* 0x000fe4000f8e08ff */
[----:B------:R-:W-:Y:S02]  /*0940*/  @P2 FSEL R8, R8, R5, P5 ;  /* 0x0000000508082208 */ /* 0x000fe40002800000 */
[----:B------:R-:W-:Y:S02]  /*0950*/  FSETP.NAN.AND P5, PT, R9, R9, PT ;  /* 0x000000090900720b */ /* 0x000fe40003fa8000 */
[----:B------:R-:W-:Y:S02]  /*0960*/  FSETP.NAN.AND P6, PT, R10, R10, PT ;  /* 0x0000000a0a00720b */ /* 0x000fe40003fc8000 */
[----:B------:R-:W-:Y:S01]  /*0970*/  FSETP.NAN.AND P2, PT, R11, R11, PT ;  /* 0x0000000b0b00720b */ /* 0x000fe20003f48000 */
[----:B------:R-:W-:Y:S01]  /*0980*/  IMAD R6, R6, 0x4, R27 ;  /* 0x0000000406067824 */ /* 0x000fe200078e021b */
[----:B------:R-:W-:Y:S01]  /*0990*/  @P3 FSEL R9, R9, R4, P5 ;  /* 0x0000000409093208 */ /* 0x000fe20002800000 */
[----:B0-----:R-:W-:Y:S01]  /*09a0*/  IMAD.WIDE R12, R15, 0x4, R12 ;  /* 0x000000040f0c7825 */ /* 0x001fe200078e020c */
[----:B------:R-:W-:-:S02]  /*09b0*/  @P4 FSEL R10, R10, R3, P6 ;  /* 0x000000030a0a4208 */ /* 0x000fc40003000000 */
[----:B------:R-:W-:Y:S01]  /*09c0*/  @P1 FSEL R11, R11, R2, P2 ;  /* 0x000000020b0b1208 */ /* 0x000fe20001000000 */
[----:B------:R0:W-:Y:S04]  /*09d0*/  STS [R6], R8 ;  /* 0x0000000806007388 */ /* 0x0001e80000000800 */
[----:B------:R0:W-:Y:S04]  /*09e0*/  STS [R6+0x30], R9 ;  /* 0x0000300906007388 */ /* 0x0001e80000000800 */
[----:B------:R0:W-:Y:S04]  /*09f0*/  STS [R6+0x60], R10 ;  /* 0x0000600a06007388 */ /* 0x0001e80000000800 */
[----:B------:R0:W-:Y:S04]  /*0a00*/  STS [R6+0x90], R11 ;  /* 0x0000900b06007388 */ /* 0x0001e80000000800 */
[----:B------:R0:W-:Y:S01]  /*0a10*/  @!P0 STG.E.128 desc[UR6][R12.64], R8 ;  /* 0x000000080c008986 */ /* 0x0001e2000c101d06 */
[----:B------:R-:W-:Y:S01]  /*0a20*/  BAR.SYNC.DEFER_BLOCKING 0x0 ;  /* 0x0000000000007b1d */ /* 0x000fe20000010000 */
[----:B------:R-:W-:-:S13]  /*0a30*/  ISETP.GE.AND P3, PT, R26, 0x40, PT ;  /* 0x000000401a00780c */ /* 0x000fda0003f66270 */
[----:B0-----:R-:W-:Y:S05]  /*0a40*/  @P3 EXIT ;  /* 0x000000000000394d */ /* 0x001fea0003800000 */
[----:B------:R-:W0:Y:S01]  /*0a50*/  LDS.128 R4, [R16] ;  /* 0x0000000010047984 */ /* 0x000e220000000c00 */
[----:B------:R-:W-:Y:S01]  /*0a60*/  SHF.R.S32.HI R9, RZ, 0x1c, R14 ;  /* 0x0000001cff097819 */ /* 0x000fe2000001140e */
[----:B------:R-:W1:Y:S03]  /*0a70*/  LDC.64 R2, c[0x0][0x220] ;  /* 0x00008800ff027b82 */ /* 0x000e660000000a00 */
[----:B------:R-:W-:-:S04]  /*0a80*/  SGXT R9, R9, 0x1 ;  /* 0x000000010909781a */ /* 0x000fc80000000200 */
[----:B------:R-:W-:-:S04]  /*0a90*/  LEA.HI R9, R9, R0, RZ, 0x8 ;  /* 0x0000000009097211 */ /* 0x000fc800078f40ff */
[C---:B------:R-:W-:Y:S01]  /*0aa0*/  LOP3.LUT R11, R9.reuse, 0xffffff00, RZ, 0xc0, !PT ;  /* 0xffffff00090b7812 */ /* 0x040fe200078ec0ff */
[----:B------:R-:W-:-:S04]  /*0ab0*/  IMAD.SHL.U32 R9, R9, 0x40, RZ ;  /* 0x0000004009097824 */ /* 0x000fc800078e00ff */
[----:B------:R-:W-:Y:S01]  /*0ac0*/  IMAD.IADD R11, R0, 0x1, -R11 ;  /* 0x00000001000b7824 */ /* 0x000fe200078e0a0b */
[----:B------:R-:W-:-:S03]  /*0ad0*/  LOP3.LUT R0, R9, 0xffffc000, RZ, 0xc0, !PT ;  /* 0xffffc00009007812 */ /* 0x000fc600078ec0ff */
[----:B------:R-:W-:-:S04]  /*0ae0*/  IMAD R11, R26, 0x100, R11 ;  /* 0x000001001a0b7824 */ /* 0x000fc800078e020b */
[----:B------:R-:W-:-:S04]  /*0af0*/  IMAD.IADD R11, R11, 0x1, R0 ;  /* 0x000000010b0b7824 */ /* 0x000fc800078e0200 */
[----:B-1----:R-:W-:-:S05]  /*0b00*/  IMAD.WIDE R2, R11, 0x4, R2 ;  /* 0x000000040b027825 */ /* 0x002fca00078e0202 */
[----:B0-----:R-:W-:Y:S01]  /*0b10*/  STG.E.128 desc[UR6][R2.64], R4 ;  /* 0x0000000402007986 */ /* 0x001fe2000c101d06 */
[----:B------:R-:W-:Y:S05]  /*0b20*/  EXIT ;  /* 0x000000000000794d */ /* 0x000fea0003800000 */
.L_x_0:
[----:B------:R-:W-:-:S00]  /*0b30*/  BRA `(.L_x_0) ;  /* 0xfffffffc00fc7947 */ /* 0x000fc0000383ffff */
[----:B------:R-:W-:-:S00]  /*0b40*/  NOP ;  /* 0x0000000000007918 */ /* 0x000fc00000000000 */
        /* <DEDUP_REMOVED lines=11> */
.L_x_1:


//--------------------- .nv.shared.triton_poi_fused_convolution_max_pool2d_with_indices_15 --------------------------
	.section	.nv.shared.triton_poi_fused_convolution_max_pool2d_with_indices_15,"aw",@nobits
	.sectionflags	@""
	.align	16
	.zero		1024


//--------------------- .nv.constant0.triton_poi_fused_convolution_max_pool2d_with_indices_15 --------------------------
	.section	.nv.constant0.triton_poi_fused_convolution_max_pool2d_with_indices_15,"a",@progbits
	.sectionflags	@""
	.align	4
.nv.constant0.triton_poi_fused_convolution_max_pool2d_with_indices_15:
	.zero		560
